//
// Generated by NVIDIA NVVM Compiler
//
// Compiler Build ID: CL-36424714
// Cuda compilation tools, release 13.0, V13.0.88
// Based on NVVM 20.0.0
//

.version 9.0
.target sm_100
.address_size 64

	// .globl	_ZN3cub18CUB_300001_SM_10006detail11EmptyKernelIvEEvv
.global .align 1 .b8 _ZN41_INTERNAL_c1c7b0d9_4_k_cu_aff70a6e_1822334cuda3std3__45__cpo5beginE[1];
.global .align 1 .b8 _ZN41_INTERNAL_c1c7b0d9_4_k_cu_aff70a6e_1822334cuda3std3__45__cpo3endE[1];
.global .align 1 .b8 _ZN41_INTERNAL_c1c7b0d9_4_k_cu_aff70a6e_1822334cuda3std3__45__cpo6cbeginE[1];
.global .align 1 .b8 _ZN41_INTERNAL_c1c7b0d9_4_k_cu_aff70a6e_1822334cuda3std3__45__cpo4cendE[1];
.global .align 1 .b8 _ZN41_INTERNAL_c1c7b0d9_4_k_cu_aff70a6e_1822334cuda3std3__45__cpo6rbeginE[1];
.global .align 1 .b8 _ZN41_INTERNAL_c1c7b0d9_4_k_cu_aff70a6e_1822334cuda3std3__45__cpo4rendE[1];
.global .align 1 .b8 _ZN41_INTERNAL_c1c7b0d9_4_k_cu_aff70a6e_1822334cuda3std3__45__cpo7crbeginE[1];
.global .align 1 .b8 _ZN41_INTERNAL_c1c7b0d9_4_k_cu_aff70a6e_1822334cuda3std3__45__cpo5crendE[1];
.global .align 1 .b8 _ZN41_INTERNAL_c1c7b0d9_4_k_cu_aff70a6e_1822334cuda3std3__443_GLOBAL__N__c1c7b0d9_4_k_cu_aff70a6e_1822336ignoreE[1];
.global .align 1 .b8 _ZN41_INTERNAL_c1c7b0d9_4_k_cu_aff70a6e_1822334cuda3std3__419piecewise_constructE[1];
.global .align 1 .b8 _ZN41_INTERNAL_c1c7b0d9_4_k_cu_aff70a6e_1822334cuda3std3__48in_placeE[1];
.global .align 1 .b8 _ZN41_INTERNAL_c1c7b0d9_4_k_cu_aff70a6e_1822334cuda3std3__420unreachable_sentinelE[1];
.global .align 1 .b8 _ZN41_INTERNAL_c1c7b0d9_4_k_cu_aff70a6e_1822334cuda3std3__47nulloptE[1];
.global .align 1 .b8 _ZN41_INTERNAL_c1c7b0d9_4_k_cu_aff70a6e_1822334cuda3std3__48unexpectE[1];
.global .align 1 .b8 _ZN41_INTERNAL_c1c7b0d9_4_k_cu_aff70a6e_1822334cuda3std6ranges3__45__cpo4swapE[1];
.global .align 1 .b8 _ZN41_INTERNAL_c1c7b0d9_4_k_cu_aff70a6e_1822334cuda3std6ranges3__45__cpo9iter_moveE[1];
.global .align 1 .b8 _ZN41_INTERNAL_c1c7b0d9_4_k_cu_aff70a6e_1822334cuda3std6ranges3__45__cpo5beginE[1];
.global .align 1 .b8 _ZN41_INTERNAL_c1c7b0d9_4_k_cu_aff70a6e_1822334cuda3std6ranges3__45__cpo3endE[1];
.global .align 1 .b8 _ZN41_INTERNAL_c1c7b0d9_4_k_cu_aff70a6e_1822334cuda3std6ranges3__45__cpo6cbeginE[1];
.global .align 1 .b8 _ZN41_INTERNAL_c1c7b0d9_4_k_cu_aff70a6e_1822334cuda3std6ranges3__45__cpo4cendE[1];
.global .align 1 .b8 _ZN41_INTERNAL_c1c7b0d9_4_k_cu_aff70a6e_1822334cuda3std6ranges3__45__cpo7advanceE[1];
.global .align 1 .b8 _ZN41_INTERNAL_c1c7b0d9_4_k_cu_aff70a6e_1822334cuda3std6ranges3__45__cpo9iter_swapE[1];
.global .align 1 .b8 _ZN41_INTERNAL_c1c7b0d9_4_k_cu_aff70a6e_1822334cuda3std6ranges3__45__cpo4nextE[1];
.global .align 1 .b8 _ZN41_INTERNAL_c1c7b0d9_4_k_cu_aff70a6e_1822334cuda3std6ranges3__45__cpo4prevE[1];
.global .align 1 .b8 _ZN41_INTERNAL_c1c7b0d9_4_k_cu_aff70a6e_1822334cuda3std6ranges3__45__cpo4dataE[1];
.global .align 1 .b8 _ZN41_INTERNAL_c1c7b0d9_4_k_cu_aff70a6e_1822334cuda3std6ranges3__45__cpo5cdataE[1];
.global .align 1 .b8 _ZN41_INTERNAL_c1c7b0d9_4_k_cu_aff70a6e_1822334cuda3std6ranges3__45__cpo4sizeE[1];
.global .align 1 .b8 _ZN41_INTERNAL_c1c7b0d9_4_k_cu_aff70a6e_1822334cuda3std6ranges3__45__cpo5ssizeE[1];
.global .align 1 .b8 _ZN41_INTERNAL_c1c7b0d9_4_k_cu_aff70a6e_1822334cuda3std6ranges3__45__cpo8distanceE[1];
.global .align 1 .b8 _ZN41_INTERNAL_c1c7b0d9_4_k_cu_aff70a6e_1822336thrust24THRUST_300001_SM_1000_NS8cuda_cub3parE[1];
.global .align 1 .b8 _ZN41_INTERNAL_c1c7b0d9_4_k_cu_aff70a6e_1822336thrust24THRUST_300001_SM_1000_NS8cuda_cub10par_nosyncE[1];
.global .align 1 .b8 _ZN41_INTERNAL_c1c7b0d9_4_k_cu_aff70a6e_1822336thrust24THRUST_300001_SM_1000_NS6system6detail10sequential3seqE[1];
.global .align 1 .b8 _ZN41_INTERNAL_c1c7b0d9_4_k_cu_aff70a6e_1822336thrust24THRUST_300001_SM_1000_NS12placeholders2_1E[1];
.global .align 1 .b8 _ZN41_INTERNAL_c1c7b0d9_4_k_cu_aff70a6e_1822336thrust24THRUST_300001_SM_1000_NS12placeholders2_2E[1];
.global .align 1 .b8 _ZN41_INTERNAL_c1c7b0d9_4_k_cu_aff70a6e_1822336thrust24THRUST_300001_SM_1000_NS12placeholders2_3E[1];
.global .align 1 .b8 _ZN41_INTERNAL_c1c7b0d9_4_k_cu_aff70a6e_1822336thrust24THRUST_300001_SM_1000_NS12placeholders2_4E[1];
.global .align 1 .b8 _ZN41_INTERNAL_c1c7b0d9_4_k_cu_aff70a6e_1822336thrust24THRUST_300001_SM_1000_NS12placeholders2_5E[1];
.global .align 1 .b8 _ZN41_INTERNAL_c1c7b0d9_4_k_cu_aff70a6e_1822336thrust24THRUST_300001_SM_1000_NS12placeholders2_6E[1];
.global .align 1 .b8 _ZN41_INTERNAL_c1c7b0d9_4_k_cu_aff70a6e_1822336thrust24THRUST_300001_SM_1000_NS12placeholders2_7E[1];
.global .align 1 .b8 _ZN41_INTERNAL_c1c7b0d9_4_k_cu_aff70a6e_1822336thrust24THRUST_300001_SM_1000_NS12placeholders2_8E[1];
.global .align 1 .b8 _ZN41_INTERNAL_c1c7b0d9_4_k_cu_aff70a6e_1822336thrust24THRUST_300001_SM_1000_NS12placeholders2_9E[1];
.global .align 1 .b8 _ZN41_INTERNAL_c1c7b0d9_4_k_cu_aff70a6e_1822336thrust24THRUST_300001_SM_1000_NS12placeholders3_10E[1];
.global .align 1 .b8 _ZN41_INTERNAL_c1c7b0d9_4_k_cu_aff70a6e_1822336thrust24THRUST_300001_SM_1000_NS3seqE[1];

.visible .entry _ZN3cub18CUB_300001_SM_10006detail11EmptyKernelIvEEvv()
{


	ret;

}


// ===== COMPILED SASS (sm_100) =====

	.target	sm_100

	.elftype	@"ET_EXEC"


//--------------------- .note.nv.tkinfo           --------------------------
	.section	.note.nv.tkinfo,"",@"SHT_NOTE"
	.sectionflags	@"SHF_NOTE_NV_TKINFO"
	.tkinfo
        /*0018*/ 	.word	0x00000002
        /*0030*/ 	.string	""
        /*0030*/ 	.string	"ptxas"
        /*0030*/ 	.string	"Cuda compilation tools, release 13.0, V13.0.88"
        /*0030*/ 	.string	"Build cuda_13.0.r13.0/compiler.36424714_0"
        /*0030*/ 	.string	"-arch sm_100 -m 64 "



//--------------------- .note.nv.cuinfo           --------------------------
	.section	.note.nv.cuinfo,"",@"SHT_NOTE"
	.sectionflags	@"SHF_NOTE_NV_CUINFO"
        /*0018*/ 	.short	0x0002
        /*001a*/ 	.short	0x0064
        /*001c*/ 	.short	0x0082
	.zero		2


//--------------------- .nv.info                  --------------------------
	.section	.nv.info,"",@"SHT_CUDA_INFO"
	.align	4


	//----- nvinfo : EIATTR_REGCOUNT
	.align		4
        /*0000*/ 	.byte	0x04, 0x2f
        /*0002*/ 	.short	(.L_44 - .L_43)
	.align		4
.L_43:
        /*0004*/ 	.word	index@(_ZN3cub18CUB_300001_SM_10006detail11EmptyKernelIvEEvv)
        /*0008*/ 	.word	0x00000004


	//----- nvinfo : EIATTR_FRAME_SIZE
	.align		4
.L_44:
        /*000c*/ 	.byte	0x04, 0x11
        /*000e*/ 	.short	(.L_46 - .L_45)
	.align		4
.L_45:
        /*0010*/ 	.word	index@(_ZN3cub18CUB_300001_SM_10006detail11EmptyKernelIvEEvv)
        /*0014*/ 	.word	0x00000000


	//----- nvinfo : EIATTR_MIN_STACK_SIZE
	.align		4
.L_46:
        /*0018*/ 	.byte	0x04, 0x12
        /*001a*/ 	.short	(.L_48 - .L_47)
	.align		4
.L_47:
        /*001c*/ 	.word	index@(_ZN3cub18CUB_300001_SM_10006detail11EmptyKernelIvEEvv)
        /*0020*/ 	.word	0x00000000
.L_48:


//--------------------- .nv.compat                --------------------------
	.section	.nv.compat,"",@"SHT_CUDA_COMPAT_INFO"
	.align	4
        /*0000*/ 	.byte	0x02, 0x09, 0x00, 0x00, 0x02, 0x02, 0x01, 0x00, 0x02, 0x05, 0x05, 0x00, 0x03, 0x07, 0x01, 0x01
        /*0010*/ 	.byte	0x02, 0x03, 0x00, 0x00, 0x02, 0x06, 0x01, 0x00, 0x04, 0x0b, 0x08, 0x00, 0x09, 0x00, 0x00, 0x00
        /*0020*/ 	.byte	0x00, 0x00, 0x00, 0x00


//--------------------- .nv.info._ZN3cub18CUB_300001_SM_10006detail11EmptyKernelIvEEvv --------------------------
	.section	.nv.info._ZN3cub18CUB_300001_SM_10006detail11EmptyKernelIvEEvv,"",@"SHT_CUDA_INFO"
	.sectionflags	@""
	.align	4


	//----- nvinfo : EIATTR_CUDA_API_VERSION
	.align		4
        /*0000*/ 	.byte	0x04, 0x37
        /*0002*/ 	.short	(.L_50 - .L_49)
.L_49:
        /*0004*/ 	.word	0x00000082


	//----- nvinfo : EIATTR_SPARSE_MMA_MASK
	.align		4
.L_50:
        /*0008*/ 	.byte	0x03, 0x50
        /*000a*/ 	.short	0x0000


	//----- nvinfo : EIATTR_MAXREG_COUNT
	.align		4
        /*000c*/ 	.byte	0x03, 0x1b
        /*000e*/ 	.short	0x00ff


	//----- nvinfo : EIATTR_MERCURY_ISA_VERSION
	.align		4
        /*0010*/ 	.byte	0x03, 0x5f
        /*0012*/ 	.short	0x0101


	//----- nvinfo : EIATTR_VRC_CTA_INIT_COUNT
	.align		4
        /*0014*/ 	.byte	0x02, 0x4a
	.zero		1
	.zero		1


	//----- nvinfo : EIATTR_EXIT_INSTR_OFFSETS
	.align		4
        /*0018*/ 	.byte	0x04, 0x1c
        /*001a*/ 	.short	(.L_52 - .L_51)


	//   ....[0]....
.L_51:
        /*001c*/ 	.word	0x00000010


	//----- nvinfo : EIATTR_SW_WAR
	.align		4
.L_52:
        /*0020*/ 	.byte	0x04, 0x36
        /*0022*/ 	.short	(.L_54 - .L_53)
.L_53:
        /*0024*/ 	.word	0x00000008
.L_54:


//--------------------- .nv.callgraph             --------------------------
	.section	.nv.callgraph,"",@"SHT_CUDA_CALLGRAPH"
	.align	4
	.sectionentsize	8
	.align		4
        /*0000*/ 	.word	0x00000000
	.align		4
        /*0004*/ 	.word	0xffffffff
	.align		4
        /*0008*/ 	.word	0x00000000
	.align		4
        /*000c*/ 	.word	0xfffffffe
	.align		4
        /*0010*/ 	.word	0x00000000
	.align		4
        /*0014*/ 	.word	0xfffffffd
	.align		4
        /*0018*/ 	.word	0x00000000
	.align		4
        /*001c*/ 	.word	0xfffffffc


//--------------------- .nv.constant4             --------------------------
	.section	.nv.constant4,"a",@progbits
	.align	8
	.align		8
.nv.constant4:
        /*0000*/ 	.dword	_ZN41_INTERNAL_c1c7b0d9_4_k_cu_aff70a6e_1826524cuda3std3__45__cpo5beginE
	.align		8
        /*0008*/ 	.dword	_ZN41_INTERNAL_c1c7b0d9_4_k_cu_aff70a6e_1826524cuda3std3__45__cpo3endE
	.align		8
        /*0010*/ 	.dword	_ZN41_INTERNAL_c1c7b0d9_4_k_cu_aff70a6e_1826524cuda3std3__45__cpo6cbeginE
	.align		8
        /*0018*/ 	.dword	_ZN41_INTERNAL_c1c7b0d9_4_k_cu_aff70a6e_1826524cuda3std3__45__cpo4cendE
	.align		8
        /*0020*/ 	.dword	_ZN41_INTERNAL_c1c7b0d9_4_k_cu_aff70a6e_1826524cuda3std3__45__cpo6rbeginE
	.align		8
        /*0028*/ 	.dword	_ZN41_INTERNAL_c1c7b0d9_4_k_cu_aff70a6e_1826524cuda3std3__45__cpo4rendE
	.align		8
        /*0030*/ 	.dword	_ZN41_INTERNAL_c1c7b0d9_4_k_cu_aff70a6e_1826524cuda3std3__45__cpo7crbeginE
	.align		8
        /*0038*/ 	.dword	_ZN41_INTERNAL_c1c7b0d9_4_k_cu_aff70a6e_1826524cuda3std3__45__cpo5crendE
	.align		8
        /*0040*/ 	.dword	_ZN41_INTERNAL_c1c7b0d9_4_k_cu_aff70a6e_1826524cuda3std3__443_GLOBAL__N__c1c7b0d9_4_k_cu_aff70a6e_1826526ignoreE
	.align		8
        /*0048*/ 	.dword	_ZN41_INTERNAL_c1c7b0d9_4_k_cu_aff70a6e_1826524cuda3std3__419piecewise_constructE
	.align		8
        /*0050*/ 	.dword	_ZN41_INTERNAL_c1c7b0d9_4_k_cu_aff70a6e_1826524cuda3std3__48in_placeE
	.align		8
        /*0058*/ 	.dword	_ZN41_INTERNAL_c1c7b0d9_4_k_cu_aff70a6e_1826524cuda3std3__420unreachable_sentinelE
	.align		8
        /*0060*/ 	.dword	_ZN41_INTERNAL_c1c7b0d9_4_k_cu_aff70a6e_1826524cuda3std3__47nulloptE
	.align		8
        /*0068*/ 	.dword	_ZN41_INTERNAL_c1c7b0d9_4_k_cu_aff70a6e_1826524cuda3std3__48unexpectE
	.align		8
        /*0070*/ 	.dword	_ZN41_INTERNAL_c1c7b0d9_4_k_cu_aff70a6e_1826524cuda3std6ranges3__45__cpo4swapE
	.align		8
        /*0078*/ 	.dword	_ZN41_INTERNAL_c1c7b0d9_4_k_cu_aff70a6e_1826524cuda3std6ranges3__45__cpo9iter_moveE
	.align		8
        /*0080*/ 	.dword	_ZN41_INTERNAL_c1c7b0d9_4_k_cu_aff70a6e_1826524cuda3std6ranges3__45__cpo5beginE
	.align		8
        /*0088*/ 	.dword	_ZN41_INTERNAL_c1c7b0d9_4_k_cu_aff70a6e_1826524cuda3std6ranges3__45__cpo3endE
	.align		8
        /*0090*/ 	.dword	_ZN41_INTERNAL_c1c7b0d9_4_k_cu_aff70a6e_1826524cuda3std6ranges3__45__cpo6cbeginE
	.align		8
        /*0098*/ 	.dword	_ZN41_INTERNAL_c1c7b0d9_4_k_cu_aff70a6e_1826524cuda3std6ranges3__45__cpo4cendE
	.align		8
        /*00a0*/ 	.dword	_ZN41_INTERNAL_c1c7b0d9_4_k_cu_aff70a6e_1826524cuda3std6ranges3__45__cpo7advanceE
	.align		8
        /*00a8*/ 	.dword	_ZN41_INTERNAL_c1c7b0d9_4_k_cu_aff70a6e_1826524cuda3std6ranges3__45__cpo9iter_swapE
	.align		8
        /*00b0*/ 	.dword	_ZN41_INTERNAL_c1c7b0d9_4_k_cu_aff70a6e_1826524cuda3std6ranges3__45__cpo4nextE
	.align		8
        /*00b8*/ 	.dword	_ZN41_INTERNAL_c1c7b0d9_4_k_cu_aff70a6e_1826524cuda3std6ranges3__45__cpo4prevE
	.align		8
        /*00c0*/ 	.dword	_ZN41_INTERNAL_c1c7b0d9_4_k_cu_aff70a6e_1826524cuda3std6ranges3__45__cpo4dataE
	.align		8
        /*00c8*/ 	.dword	_ZN41_INTERNAL_c1c7b0d9_4_k_cu_aff70a6e_1826524cuda3std6ranges3__45__cpo5cdataE
	.align		8
        /*00d0*/ 	.dword	_ZN41_INTERNAL_c1c7b0d9_4_k_cu_aff70a6e_1826524cuda3std6ranges3__45__cpo4sizeE
	.align		8
        /*00d8*/ 	.dword	_ZN41_INTERNAL_c1c7b0d9_4_k_cu_aff70a6e_1826524cuda3std6ranges3__45__cpo5ssizeE
	.align		8
        /*00e0*/ 	.dword	_ZN41_INTERNAL_c1c7b0d9_4_k_cu_aff70a6e_1826524cuda3std6ranges3__45__cpo8distanceE
	.align		8
        /*00e8*/ 	.dword	_ZN41_INTERNAL_c1c7b0d9_4_k_cu_aff70a6e_1826526thrust24THRUST_300001_SM_1000_NS8cuda_cub3parE
	.align		8
        /*00f0*/ 	.dword	_ZN41_INTERNAL_c1c7b0d9_4_k_cu_aff70a6e_1826526thrust24THRUST_300001_SM_1000_NS8cuda_cub10par_nosyncE
	.align		8
        /*00f8*/ 	.dword	_ZN41_INTERNAL_c1c7b0d9_4_k_cu_aff70a6e_1826526thrust24THRUST_300001_SM_1000_NS6system6detail10sequential3seqE
	.align		8
        /*0100*/ 	.dword	_ZN41_INTERNAL_c1c7b0d9_4_k_cu_aff70a6e_1826526thrust24THRUST_300001_SM_1000_NS12placeholders2_1E
	.align		8
        /*0108*/ 	.dword	_ZN41_INTERNAL_c1c7b0d9_4_k_cu_aff70a6e_1826526thrust24THRUST_300001_SM_1000_NS12placeholders2_2E
	.align		8
        /*0110*/ 	.dword	_ZN41_INTERNAL_c1c7b0d9_4_k_cu_aff70a6e_1826526thrust24THRUST_300001_SM_1000_NS12placeholders2_3E
	.align		8
        /*0118*/ 	.dword	_ZN41_INTERNAL_c1c7b0d9_4_k_cu_aff70a6e_1826526thrust24THRUST_300001_SM_1000_NS12placeholders2_4E
	.align		8
        /*0120*/ 	.dword	_ZN41_INTERNAL_c1c7b0d9_4_k_cu_aff70a6e_1826526thrust24THRUST_300001_SM_1000_NS12placeholders2_5E
	.align		8
        /*0128*/ 	.dword	_ZN41_INTERNAL_c1c7b0d9_4_k_cu_aff70a6e_1826526thrust24THRUST_300001_SM_1000_NS12placeholders2_6E
	.align		8
        /*0130*/ 	.dword	_ZN41_INTERNAL_c1c7b0d9_4_k_cu_aff70a6e_1826526thrust24THRUST_300001_SM_1000_NS12placeholders2_7E
	.align		8
        /*0138*/ 	.dword	_ZN41_INTERNAL_c1c7b0d9_4_k_cu_aff70a6e_1826526thrust24THRUST_300001_SM_1000_NS12placeholders2_8E
	.align		8
        /*0140*/ 	.dword	_ZN41_INTERNAL_c1c7b0d9_4_k_cu_aff70a6e_1826526thrust24THRUST_300001_SM_1000_NS12placeholders2_9E
	.align		8
        /*0148*/ 	.dword	_ZN41_INTERNAL_c1c7b0d9_4_k_cu_aff70a6e_1826526thrust24THRUST_300001_SM_1000_NS12placeholders3_10E
	.align		8
        /*0150*/ 	.dword	_ZN41_INTERNAL_c1c7b0d9_4_k_cu_aff70a6e_1826526thrust24THRUST_300001_SM_1000_NS3seqE


//--------------------- .text._ZN3cub18CUB_300001_SM_10006detail11EmptyKernelIvEEvv --------------------------
	.section	.text._ZN3cub18CUB_300001_SM_10006detail11EmptyKernelIvEEvv,"ax",@progbits
	.align	128
        .global         _ZN3cub18CUB_300001_SM_10006detail11EmptyKernelIvEEvv
        .type           _ZN3cub18CUB_300001_SM_10006detail11EmptyKernelIvEEvv,@function
        .size           _ZN3cub18CUB_300001_SM_10006detail11EmptyKernelIvEEvv,(.L_x_1 - _ZN3cub18CUB_300001_SM_10006detail11EmptyKernelIvEEvv)
        .other          _ZN3cub18CUB_300001_SM_10006detail11EmptyKernelIvEEvv,@"STO_CUDA_ENTRY STV_DEFAULT"
_ZN3cub18CUB_300001_SM_10006detail11EmptyKernelIvEEvv:
.text._ZN3cub18CUB_300001_SM_10006detail11EmptyKernelIvEEvv:
[----:B------:R-:W-:Y:S01]  /*0000*/  LDC R1, c[0x0][0x37c] ;  /* 0x0000df00ff017b82 */ /* 0x000fe20000000800 */
[----:B------:R-:W-:Y:S05]  /*0010*/  EXIT ;  /* 0x000000000000794d */ /* 0x000fea0003800000 */
.L_x_0:
[----:B------:R-:W-:-:S00]  /*0020*/  BRA `(.L_x_0) ;  /* 0xfffffffc00fc7947 */ /* 0x000fc0000383ffff */
[----:B------:R-:W-:-:S00]  /*0030*/  NOP ;  /* 0x0000000000007918 */ /* 0x000fc00000000000 */
        /* <DEDUP_REMOVED lines=12> */
.L_x_1:


//--------------------- .nv.shared.reserved.0     --------------------------
	.section	.nv.shared.reserved.0,"aw",@nobits
	.weak		__nv_reservedSMEM_offset_0_alias
	.size		__nv_reservedSMEM_offset_0_alias, 0, 64
	.other		__nv_reservedSMEM_offset_0_alias,@"STO_CUDA_RESERVED_SHARED STV_DEFAULT"
__nv_reservedSMEM_offset_0_alias:
	.zero		0
	.zero		64


//--------------------- .nv.global                --------------------------
	.section	.nv.global,"aw",@nobits
.nv.global:
	.type		_ZN41_INTERNAL_c1c7b0d9_4_k_cu_aff70a6e_1826526thrust24THRUST_300001_SM_1000_NS3seqE,@object
	.size		_ZN41_INTERNAL_c1c7b0d9_4_k_cu_aff70a6e_1826526thrust24THRUST_300001_SM_1000_NS3seqE,(_ZN41_INTERNAL_c1c7b0d9_4_k_cu_aff70a6e_1826524cuda3std3__48in_placeE - _ZN41_INTERNAL_c1c7b0d9_4_k_cu_aff70a6e_1826526thrust24THRUST_300001_SM_1000_NS3seqE)
_ZN41_INTERNAL_c1c7b0d9_4_k_cu_aff70a6e_1826526thrust24THRUST_300001_SM_1000_NS3seqE:
	.zero		1
	.type		_ZN41_INTERNAL_c1c7b0d9_4_k_cu_aff70a6e_1826524cuda3std3__48in_placeE,@object
	.size		_ZN41_INTERNAL_c1c7b0d9_4_k_cu_aff70a6e_1826524cuda3std3__48in_placeE,(_ZN41_INTERNAL_c1c7b0d9_4_k_cu_aff70a6e_1826524cuda3std6ranges3__45__cpo4sizeE - _ZN41_INTERNAL_c1c7b0d9_4_k_cu_aff70a6e_1826524cuda3std3__48in_placeE)
_ZN41_INTERNAL_c1c7b0d9_4_k_cu_aff70a6e_1826524cuda3std3__48in_placeE:
	.zero		1
	.type		_ZN41_INTERNAL_c1c7b0d9_4_k_cu_aff70a6e_1826524cuda3std6ranges3__45__cpo4sizeE,@object
	.size		_ZN41_INTERNAL_c1c7b0d9_4_k_cu_aff70a6e_1826524cuda3std6ranges3__45__cpo4sizeE,(_ZN41_INTERNAL_c1c7b0d9_4_k_cu_aff70a6e_1826526thrust24THRUST_300001_SM_1000_NS12placeholders2_3E - _ZN41_INTERNAL_c1c7b0d9_4_k_cu_aff70a6e_1826524cuda3std6ranges3__45__cpo4sizeE)
_ZN41_INTERNAL_c1c7b0d9_4_k_cu_aff70a6e_1826524cuda3std6ranges3__45__cpo4sizeE:
	.zero		1
	.type		_ZN41_INTERNAL_c1c7b0d9_4_k_cu_aff70a6e_1826526thrust24THRUST_300001_SM_1000_NS12placeholders2_3E,@object
	.size		_ZN41_INTERNAL_c1c7b0d9_4_k_cu_aff70a6e_1826526thrust24THRUST_300001_SM_1000_NS12placeholders2_3E,(_ZN41_INTERNAL_c1c7b0d9_4_k_cu_aff70a6e_1826524cuda3std3__45__cpo6cbeginE - _ZN41_INTERNAL_c1c7b0d9_4_k_cu_aff70a6e_1826526thrust24THRUST_300001_SM_1000_NS12placeholders2_3E)
_ZN41_INTERNAL_c1c7b0d9_4_k_cu_aff70a6e_1826526thrust24THRUST_300001_SM_1000_NS12placeholders2_3E:
	.zero		1
	.type		_ZN41_INTERNAL_c1c7b0d9_4_k_cu_aff70a6e_1826524cuda3std3__45__cpo6cbeginE,@object
	.size		_ZN41_INTERNAL_c1c7b0d9_4_k_cu_aff70a6e_1826524cuda3std3__45__cpo6cbeginE,(_ZN41_INTERNAL_c1c7b0d9_4_k_cu_aff70a6e_1826524cuda3std6ranges3__45__cpo6cbeginE - _ZN41_INTERNAL_c1c7b0d9_4_k_cu_aff70a6e_1826524cuda3std3__45__cpo6cbeginE)
_ZN41_INTERNAL_c1c7b0d9_4_k_cu_aff70a6e_1826524cuda3std3__45__cpo6cbeginE:
	.zero		1
	.type		_ZN41_INTERNAL_c1c7b0d9_4_k_cu_aff70a6e_1826524cuda3std6ranges3__45__cpo6cbeginE,@object
	.size		_ZN41_INTERNAL_c1c7b0d9_4_k_cu_aff70a6e_1826524cuda3std6ranges3__45__cpo6cbeginE,(_ZN41_INTERNAL_c1c7b0d9_4_k_cu_aff70a6e_1826526thrust24THRUST_300001_SM_1000_NS12placeholders2_7E - _ZN41_INTERNAL_c1c7b0d9_4_k_cu_aff70a6e_1826524cuda3std6ranges3__45__cpo6cbeginE)
_ZN41_INTERNAL_c1c7b0d9_4_k_cu_aff70a6e_1826524cuda3std6ranges3__45__cpo6cbeginE:
	.zero		1
	.type		_ZN41_INTERNAL_c1c7b0d9_4_k_cu_aff70a6e_1826526thrust24THRUST_300001_SM_1000_NS12placeholders2_7E,@object
	.size		_ZN41_INTERNAL_c1c7b0d9_4_k_cu_aff70a6e_1826526thrust24THRUST_300001_SM_1000_NS12placeholders2_7E,(_ZN41_INTERNAL_c1c7b0d9_4_k_cu_aff70a6e_1826524cuda3std3__45__cpo7crbeginE - _ZN41_INTERNAL_c1c7b0d9_4_k_cu_aff70a6e_1826526thrust24THRUST_300001_SM_1000_NS12placeholders2_7E)
_ZN41_INTERNAL_c1c7b0d9_4_k_cu_aff70a6e_1826526thrust24THRUST_300001_SM_1000_NS12placeholders2_7E:
	.zero		1
	.type		_ZN41_INTERNAL_c1c7b0d9_4_k_cu_aff70a6e_1826524cuda3std3__45__cpo7crbeginE,@object
	.size		_ZN41_INTERNAL_c1c7b0d9_4_k_cu_aff70a6e_1826524cuda3std3__45__cpo7crbeginE,(_ZN41_INTERNAL_c1c7b0d9_4_k_cu_aff70a6e_1826524cuda3std6ranges3__45__cpo4nextE - _ZN41_INTERNAL_c1c7b0d9_4_k_cu_aff70a6e_1826524cuda3std3__45__cpo7crbeginE)
_ZN41_INTERNAL_c1c7b0d9_4_k_cu_aff70a6e_1826524cuda3std3__45__cpo7crbeginE:
	.zero		1
	.type		_ZN41_INTERNAL_c1c7b0d9_4_k_cu_aff70a6e_1826524cuda3std6ranges3__45__cpo4nextE,@object
	.size		_ZN41_INTERNAL_c1c7b0d9_4_k_cu_aff70a6e_1826524cuda3std6ranges3__45__cpo4nextE,(_ZN41_INTERNAL_c1c7b0d9_4_k_cu_aff70a6e_1826524cuda3std6ranges3__45__cpo4swapE - _ZN41_INTERNAL_c1c7b0d9_4_k_cu_aff70a6e_1826524cuda3std6ranges3__45__cpo4nextE)
_ZN41_INTERNAL_c1c7b0d9_4_k_cu_aff70a6e_1826524cuda3std6ranges3__45__cpo4nextE:
	.zero		1
	.type		_ZN41_INTERNAL_c1c7b0d9_4_k_cu_aff70a6e_1826524cuda3std6ranges3__45__cpo4swapE,@object
	.size		_ZN41_INTERNAL_c1c7b0d9_4_k_cu_aff70a6e_1826524cuda3std6ranges3__45__cpo4swapE,(_ZN41_INTERNAL_c1c7b0d9_4_k_cu_aff70a6e_1826526thrust24THRUST_300001_SM_1000_NS8cuda_cub10par_nosyncE - _ZN41_INTERNAL_c1c7b0d9_4_k_cu_aff70a6e_1826524cuda3std6ranges3__45__cpo4swapE)
_ZN41_INTERNAL_c1c7b0d9_4_k_cu_aff70a6e_1826524cuda3std6ranges3__45__cpo4swapE:
	.zero		1
	.type		_ZN41_INTERNAL_c1c7b0d9_4_k_cu_aff70a6e_1826526thrust24THRUST_300001_SM_1000_NS8cuda_cub10par_nosyncE,@object
	.size		_ZN41_INTERNAL_c1c7b0d9_4_k_cu_aff70a6e_1826526thrust24THRUST_300001_SM_1000_NS8cuda_cub10par_nosyncE,(_ZN41_INTERNAL_c1c7b0d9_4_k_cu_aff70a6e_1826526thrust24THRUST_300001_SM_1000_NS12placeholders2_9E - _ZN41_INTERNAL_c1c7b0d9_4_k_cu_aff70a6e_1826526thrust24THRUST_300001_SM_1000_NS8cuda_cub10par_nosyncE)
_ZN41_INTERNAL_c1c7b0d9_4_k_cu_aff70a6e_1826526thrust24THRUST_300001_SM_1000_NS8cuda_cub10par_nosyncE:
	.zero		1
	.type		_ZN41_INTERNAL_c1c7b0d9_4_k_cu_aff70a6e_1826526thrust24THRUST_300001_SM_1000_NS12placeholders2_9E,@object
	.size		_ZN41_INTERNAL_c1c7b0d9_4_k_cu_aff70a6e_1826526thrust24THRUST_300001_SM_1000_NS12placeholders2_9E,(_ZN41_INTERNAL_c1c7b0d9_4_k_cu_aff70a6e_1826524cuda3std3__443_GLOBAL__N__c1c7b0d9_4_k_cu_aff70a6e_1826526ignoreE - _ZN41_INTERNAL_c1c7b0d9_4_k_cu_aff70a6e_1826526thrust24THRUST_300001_SM_1000_NS12placeholders2_9E)
_ZN41_INTERNAL_c1c7b0d9_4_k_cu_aff70a6e_1826526thrust24THRUST_300001_SM_1000_NS12placeholders2_9E:
	.zero		1
	.type		_ZN41_INTERNAL_c1c7b0d9_4_k_cu_aff70a6e_1826524cuda3std3__443_GLOBAL__N__c1c7b0d9_4_k_cu_aff70a6e_1826526ignoreE,@object
	.size		_ZN41_INTERNAL_c1c7b0d9_4_k_cu_aff70a6e_1826524cuda3std3__443_GLOBAL__N__c1c7b0d9_4_k_cu_aff70a6e_1826526ignoreE,(_ZN41_INTERNAL_c1c7b0d9_4_k_cu_aff70a6e_1826524cuda3std6ranges3__45__cpo4dataE - _ZN41_INTERNAL_c1c7b0d9_4_k_cu_aff70a6e_1826524cuda3std3__443_GLOBAL__N__c1c7b0d9_4_k_cu_aff70a6e_1826526ignoreE)
_ZN41_INTERNAL_c1c7b0d9_4_k_cu_aff70a6e_1826524cuda3std3__443_GLOBAL__N__c1c7b0d9_4_k_cu_aff70a6e_1826526ignoreE:
	.zero		1
	.type		_ZN41_INTERNAL_c1c7b0d9_4_k_cu_aff70a6e_1826524cuda3std6ranges3__45__cpo4dataE,@object
	.size		_ZN41_INTERNAL_c1c7b0d9_4_k_cu_aff70a6e_1826524cuda3std6ranges3__45__cpo4dataE,(_ZN41_INTERNAL_c1c7b0d9_4_k_cu_aff70a6e_1826526thrust24THRUST_300001_SM_1000_NS12placeholders2_1E - _ZN41_INTERNAL_c1c7b0d9_4_k_cu_aff70a6e_1826524cuda3std6ranges3__45__cpo4dataE)
_ZN41_INTERNAL_c1c7b0d9_4_k_cu_aff70a6e_1826524cuda3std6ranges3__45__cpo4dataE:
	.zero		1
	.type		_ZN41_INTERNAL_c1c7b0d9_4_k_cu_aff70a6e_1826526thrust24THRUST_300001_SM_1000_NS12placeholders2_1E,@object
	.size		_ZN41_INTERNAL_c1c7b0d9_4_k_cu_aff70a6e_1826526thrust24THRUST_300001_SM_1000_NS12placeholders2_1E,(_ZN41_INTERNAL_c1c7b0d9_4_k_cu_aff70a6e_1826524cuda3std3__45__cpo5beginE - _ZN41_INTERNAL_c1c7b0d9_4_k_cu_aff70a6e_1826526thrust24THRUST_300001_SM_1000_NS12placeholders2_1E)
_ZN41_INTERNAL_c1c7b0d9_4_k_cu_aff70a6e_1826526thrust24THRUST_300001_SM_1000_NS12placeholders2_1E:
	.zero		1
	.type		_ZN41_INTERNAL_c1c7b0d9_4_k_cu_aff70a6e_1826524cuda3std3__45__cpo5beginE,@object
	.size		_ZN41_INTERNAL_c1c7b0d9_4_k_cu_aff70a6e_1826524cuda3std3__45__cpo5beginE,(_ZN41_INTERNAL_c1c7b0d9_4_k_cu_aff70a6e_1826524cuda3std6ranges3__45__cpo5beginE - _ZN41_INTERNAL_c1c7b0d9_4_k_cu_aff70a6e_1826524cuda3std3__45__cpo5beginE)
_ZN41_INTERNAL_c1c7b0d9_4_k_cu_aff70a6e_1826524cuda3std3__45__cpo5beginE:
	.zero		1
	.type		_ZN41_INTERNAL_c1c7b0d9_4_k_cu_aff70a6e_1826524cuda3std6ranges3__45__cpo5beginE,@object
	.size		_ZN41_INTERNAL_c1c7b0d9_4_k_cu_aff70a6e_1826524cuda3std6ranges3__45__cpo5beginE,(_ZN41_INTERNAL_c1c7b0d9_4_k_cu_aff70a6e_1826526thrust24THRUST_300001_SM_1000_NS12placeholders2_5E - _ZN41_INTERNAL_c1c7b0d9_4_k_cu_aff70a6e_1826524cuda3std6ranges3__45__cpo5beginE)
_ZN41_INTERNAL_c1c7b0d9_4_k_cu_aff70a6e_1826524cuda3std6ranges3__45__cpo5beginE:
	.zero		1
	.type		_ZN41_INTERNAL_c1c7b0d9_4_k_cu_aff70a6e_1826526thrust24THRUST_300001_SM_1000_NS12placeholders2_5E,@object
	.size		_ZN41_INTERNAL_c1c7b0d9_4_k_cu_aff70a6e_1826526thrust24THRUST_300001_SM_1000_NS12placeholders2_5E,(_ZN41_INTERNAL_c1c7b0d9_4_k_cu_aff70a6e_1826524cuda3std3__45__cpo6rbeginE - _ZN41_INTERNAL_c1c7b0d9_4_k_cu_aff70a6e_1826526thrust24THRUST_300001_SM_1000_NS12placeholders2_5E)
_ZN41_INTERNAL_c1c7b0d9_4_k_cu_aff70a6e_1826526thrust24THRUST_300001_SM_1000_NS12placeholders2_5E:
	.zero		1
	.type		_ZN41_INTERNAL_c1c7b0d9_4_k_cu_aff70a6e_1826524cuda3std3__45__cpo6rbeginE,@object
	.size		_ZN41_INTERNAL_c1c7b0d9_4_k_cu_aff70a6e_1826524cuda3std3__45__cpo6rbeginE,(_ZN41_INTERNAL_c1c7b0d9_4_k_cu_aff70a6e_1826524cuda3std6ranges3__45__cpo7advanceE - _ZN41_INTERNAL_c1c7b0d9_4_k_cu_aff70a6e_1826524cuda3std3__45__cpo6rbeginE)
_ZN41_INTERNAL_c1c7b0d9_4_k_cu_aff70a6e_1826524cuda3std3__45__cpo6rbeginE:
	.zero		1
	.type		_ZN41_INTERNAL_c1c7b0d9_4_k_cu_aff70a6e_1826524cuda3std6ranges3__45__cpo7advanceE,@object
	.size		_ZN41_INTERNAL_c1c7b0d9_4_k_cu_aff70a6e_1826524cuda3std6ranges3__45__cpo7advanceE,(_ZN41_INTERNAL_c1c7b0d9_4_k_cu_aff70a6e_1826524cuda3std3__47nulloptE - _ZN41_INTERNAL_c1c7b0d9_4_k_cu_aff70a6e_1826524cuda3std6ranges3__45__cpo7advanceE)
_ZN41_INTERNAL_c1c7b0d9_4_k_cu_aff70a6e_1826524cuda3std6ranges3__45__cpo7advanceE:
	.zero		1
	.type		_ZN41_INTERNAL_c1c7b0d9_4_k_cu_aff70a6e_1826524cuda3std3__47nulloptE,@object
	.size		_ZN41_INTERNAL_c1c7b0d9_4_k_cu_aff70a6e_1826524cuda3std3__47nulloptE,(_ZN41_INTERNAL_c1c7b0d9_4_k_cu_aff70a6e_1826524cuda3std6ranges3__45__cpo8distanceE - _ZN41_INTERNAL_c1c7b0d9_4_k_cu_aff70a6e_1826524cuda3std3__47nulloptE)
_ZN41_INTERNAL_c1c7b0d9_4_k_cu_aff70a6e_1826524cuda3std3__47nulloptE:
	.zero		1
	.type		_ZN41_INTERNAL_c1c7b0d9_4_k_cu_aff70a6e_1826524cuda3std6ranges3__45__cpo8distanceE,@object
	.size		_ZN41_INTERNAL_c1c7b0d9_4_k_cu_aff70a6e_1826524cuda3std6ranges3__45__cpo8distanceE,(_ZN41_INTERNAL_c1c7b0d9_4_k_cu_aff70a6e_1826526thrust24THRUST_300001_SM_1000_NS12placeholders3_10E - _ZN41_INTERNAL_c1c7b0d9_4_k_cu_aff70a6e_1826524cuda3std6ranges3__45__cpo8distanceE)
_ZN41_INTERNAL_c1c7b0d9_4_k_cu_aff70a6e_1826524cuda3std6ranges3__45__cpo8distanceE:
	.zero		1
	.type		_ZN41_INTERNAL_c1c7b0d9_4_k_cu_aff70a6e_1826526thrust24THRUST_300001_SM_1000_NS12placeholders3_10E,@object
	.size		_ZN41_INTERNAL_c1c7b0d9_4_k_cu_aff70a6e_1826526thrust24THRUST_300001_SM_1000_NS12placeholders3_10E,(_ZN41_INTERNAL_c1c7b0d9_4_k_cu_aff70a6e_1826524cuda3std3__419piecewise_constructE - _ZN41_INTERNAL_c1c7b0d9_4_k_cu_aff70a6e_1826526thrust24THRUST_300001_SM_1000_NS12placeholders3_10E)
_ZN41_INTERNAL_c1c7b0d9_4_k_cu_aff70a6e_1826526thrust24THRUST_300001_SM_1000_NS12placeholders3_10E:
	.zero		1
	.type		_ZN41_INTERNAL_c1c7b0d9_4_k_cu_aff70a6e_1826524cuda3std3__419piecewise_constructE,@object
	.size		_ZN41_INTERNAL_c1c7b0d9_4_k_cu_aff70a6e_1826524cuda3std3__419piecewise_constructE,(_ZN41_INTERNAL_c1c7b0d9_4_k_cu_aff70a6e_1826524cuda3std6ranges3__45__cpo5cdataE - _ZN41_INTERNAL_c1c7b0d9_4_k_cu_aff70a6e_1826524cuda3std3__419piecewise_constructE)
_ZN41_INTERNAL_c1c7b0d9_4_k_cu_aff70a6e_1826524cuda3std3__419piecewise_constructE:
	.zero		1
	.type		_ZN41_INTERNAL_c1c7b0d9_4_k_cu_aff70a6e_1826524cuda3std6ranges3__45__cpo5cdataE,@object
	.size		_ZN41_INTERNAL_c1c7b0d9_4_k_cu_aff70a6e_1826524cuda3std6ranges3__45__cpo5cdataE,(_ZN41_INTERNAL_c1c7b0d9_4_k_cu_aff70a6e_1826526thrust24THRUST_300001_SM_1000_NS12placeholders2_2E - _ZN41_INTERNAL_c1c7b0d9_4_k_cu_aff70a6e_1826524cuda3std6ranges3__45__cpo5cdataE)
_ZN41_INTERNAL_c1c7b0d9_4_k_cu_aff70a6e_1826524cuda3std6ranges3__45__cpo5cdataE:
	.zero		1
	.type		_ZN41_INTERNAL_c1c7b0d9_4_k_cu_aff70a6e_1826526thrust24THRUST_300001_SM_1000_NS12placeholders2_2E,@object
	.size		_ZN41_INTERNAL_c1c7b0d9_4_k_cu_aff70a6e_1826526thrust24THRUST_300001_SM_1000_NS12placeholders2_2E,(_ZN41_INTERNAL_c1c7b0d9_4_k_cu_aff70a6e_1826524cuda3std3__45__cpo3endE - _ZN41_INTERNAL_c1c7b0d9_4_k_cu_aff70a6e_1826526thrust24THRUST_300001_SM_1000_NS12placeholders2_2E)
_ZN41_INTERNAL_c1c7b0d9_4_k_cu_aff70a6e_1826526thrust24THRUST_300001_SM_1000_NS12placeholders2_2E:
	.zero		1
	.type		_ZN41_INTERNAL_c1c7b0d9_4_k_cu_aff70a6e_1826524cuda3std3__45__cpo3endE,@object
	.size		_ZN41_INTERNAL_c1c7b0d9_4_k_cu_aff70a6e_1826524cuda3std3__45__cpo3endE,(_ZN41_INTERNAL_c1c7b0d9_4_k_cu_aff70a6e_1826524cuda3std6ranges3__45__cpo3endE - _ZN41_INTERNAL_c1c7b0d9_4_k_cu_aff70a6e_1826524cuda3std3__45__cpo3endE)
_ZN41_INTERNAL_c1c7b0d9_4_k_cu_aff70a6e_1826524cuda3std3__45__cpo3endE:
	.zero		1
	.type		_ZN41_INTERNAL_c1c7b0d9_4_k_cu_aff70a6e_1826524cuda3std6ranges3__45__cpo3endE,@object
	.size		_ZN41_INTERNAL_c1c7b0d9_4_k_cu_aff70a6e_1826524cuda3std6ranges3__45__cpo3endE,(_ZN41_INTERNAL_c1c7b0d9_4_k_cu_aff70a6e_1826526thrust24THRUST_300001_SM_1000_NS12placeholders2_6E - _ZN41_INTERNAL_c1c7b0d9_4_k_cu_aff70a6e_1826524cuda3std6ranges3__45__cpo3endE)
_ZN41_INTERNAL_c1c7b0d9_4_k_cu_aff70a6e_1826524cuda3std6ranges3__45__cpo3endE:
	.zero		1
	.type		_ZN41_INTERNAL_c1c7b0d9_4_k_cu_aff70a6e_1826526thrust24THRUST_300001_SM_1000_NS12placeholders2_6E,@object
	.size		_ZN41_INTERNAL_c1c7b0d9_4_k_cu_aff70a6e_1826526thrust24THRUST_300001_SM_1000_NS12placeholders2_6E,(_ZN41_INTERNAL_c1c7b0d9_4_k_cu_aff70a6e_1826524cuda3std3__45__cpo4rendE - _ZN41_INTERNAL_c1c7b0d9_4_k_cu_aff70a6e_1826526thrust24THRUST_300001_SM_1000_NS12placeholders2_6E)
_ZN41_INTERNAL_c1c7b0d9_4_k_cu_aff70a6e_1826526thrust24THRUST_300001_SM_1000_NS12placeholders2_6E:
	.zero		1
	.type		_ZN41_INTERNAL_c1c7b0d9_4_k_cu_aff70a6e_1826524cuda3std3__45__cpo4rendE,@object
	.size		_ZN41_INTERNAL_c1c7b0d9_4_k_cu_aff70a6e_1826524cuda3std3__45__cpo4rendE,(_ZN41_INTERNAL_c1c7b0d9_4_k_cu_aff70a6e_1826524cuda3std6ranges3__45__cpo9iter_swapE - _ZN41_INTERNAL_c1c7b0d9_4_k_cu_aff70a6e_1826524cuda3std3__45__cpo4rendE)
_ZN41_INTERNAL_c1c7b0d9_4_k_cu_aff70a6e_1826524cuda3std3__45__cpo4rendE:
	.zero		1
	.type		_ZN41_INTERNAL_c1c7b0d9_4_k_cu_aff70a6e_1826524cuda3std6ranges3__45__cpo9iter_swapE,@object
	.size		_ZN41_INTERNAL_c1c7b0d9_4_k_cu_aff70a6e_1826524cuda3std6ranges3__45__cpo9iter_swapE,(_ZN41_INTERNAL_c1c7b0d9_4_k_cu_aff70a6e_1826524cuda3std3__48unexpectE - _ZN41_INTERNAL_c1c7b0d9_4_k_cu_aff70a6e_1826524cuda3std6ranges3__45__cpo9iter_swapE)
_ZN41_INTERNAL_c1c7b0d9_4_k_cu_aff70a6e_1826524cuda3std6ranges3__45__cpo9iter_swapE:
	.zero		1
	.type		_ZN41_INTERNAL_c1c7b0d9_4_k_cu_aff70a6e_1826524cuda3std3__48unexpectE,@object
	.size		_ZN41_INTERNAL_c1c7b0d9_4_k_cu_aff70a6e_1826524cuda3std3__48unexpectE,(_ZN41_INTERNAL_c1c7b0d9_4_k_cu_aff70a6e_1826526thrust24THRUST_300001_SM_1000_NS8cuda_cub3parE - _ZN41_INTERNAL_c1c7b0d9_4_k_cu_aff70a6e_1826524cuda3std3__48unexpectE)
_ZN41_INTERNAL_c1c7b0d9_4_k_cu_aff70a6e_1826524cuda3std3__48unexpectE:
	.zero		1
	.type		_ZN41_INTERNAL_c1c7b0d9_4_k_cu_aff70a6e_1826526thrust24THRUST_300001_SM_1000_NS8cuda_cub3parE,@object
	.size		_ZN41_INTERNAL_c1c7b0d9_4_k_cu_aff70a6e_1826526thrust24THRUST_300001_SM_1000_NS8cuda_cub3parE,(_ZN41_INTERNAL_c1c7b0d9_4_k_cu_aff70a6e_1826526thrust24THRUST_300001_SM_1000_NS12placeholders2_4E - _ZN41_INTERNAL_c1c7b0d9_4_k_cu_aff70a6e_1826526thrust24THRUST_300001_SM_1000_NS8cuda_cub3parE)
_ZN41_INTERNAL_c1c7b0d9_4_k_cu_aff70a6e_1826526thrust24THRUST_300001_SM_1000_NS8cuda_cub3parE:
	.zero		1
	.type		_ZN41_INTERNAL_c1c7b0d9_4_k_cu_aff70a6e_1826526thrust24THRUST_300001_SM_1000_NS12placeholders2_4E,@object
	.size		_ZN41_INTERNAL_c1c7b0d9_4_k_cu_aff70a6e_1826526thrust24THRUST_300001_SM_1000_NS12placeholders2_4E,(_ZN41_INTERNAL_c1c7b0d9_4_k_cu_aff70a6e_1826524cuda3std3__45__cpo4cendE - _ZN41_INTERNAL_c1c7b0d9_4_k_cu_aff70a6e_1826526thrust24THRUST_300001_SM_1000_NS12placeholders2_4E)
_ZN41_INTERNAL_c1c7b0d9_4_k_cu_aff70a6e_1826526thrust24THRUST_300001_SM_1000_NS12placeholders2_4E:
	.zero		1
	.type		_ZN41_INTERNAL_c1c7b0d9_4_k_cu_aff70a6e_1826524cuda3std3__45__cpo4cendE,@object
	.size		_ZN41_INTERNAL_c1c7b0d9_4_k_cu_aff70a6e_1826524cuda3std3__45__cpo4cendE,(_ZN41_INTERNAL_c1c7b0d9_4_k_cu_aff70a6e_1826524cuda3std6ranges3__45__cpo4cendE - _ZN41_INTERNAL_c1c7b0d9_4_k_cu_aff70a6e_1826524cuda3std3__45__cpo4cendE)
_ZN41_INTERNAL_c1c7b0d9_4_k_cu_aff70a6e_1826524cuda3std3__45__cpo4cendE:
	.zero		1
	.type		_ZN41_INTERNAL_c1c7b0d9_4_k_cu_aff70a6e_1826524cuda3std6ranges3__45__cpo4cendE,@object
	.size		_ZN41_INTERNAL_c1c7b0d9_4_k_cu_aff70a6e_1826524cuda3std6ranges3__45__cpo4cendE,(_ZN41_INTERNAL_c1c7b0d9_4_k_cu_aff70a6e_1826524cuda3std3__420unreachable_sentinelE - _ZN41_INTERNAL_c1c7b0d9_4_k_cu_aff70a6e_1826524cuda3std6ranges3__45__cpo4cendE)
_ZN41_INTERNAL_c1c7b0d9_4_k_cu_aff70a6e_1826524cuda3std6ranges3__45__cpo4cendE:
	.zero		1
	.type		_ZN41_INTERNAL_c1c7b0d9_4_k_cu_aff70a6e_1826524cuda3std3__420unreachable_sentinelE,@object
	.size		_ZN41_INTERNAL_c1c7b0d9_4_k_cu_aff70a6e_1826524cuda3std3__420unreachable_sentinelE,(_ZN41_INTERNAL_c1c7b0d9_4_k_cu_aff70a6e_1826524cuda3std6ranges3__45__cpo5ssizeE - _ZN41_INTERNAL_c1c7b0d9_4_k_cu_aff70a6e_1826524cuda3std3__420unreachable_sentinelE)
_ZN41_INTERNAL_c1c7b0d9_4_k_cu_aff70a6e_1826524cuda3std3__420unreachable_sentinelE:
	.zero		1
	.type		_ZN41_INTERNAL_c1c7b0d9_4_k_cu_aff70a6e_1826524cuda3std6ranges3__45__cpo5ssizeE,@object
	.size		_ZN41_INTERNAL_c1c7b0d9_4_k_cu_aff70a6e_1826524cuda3std6ranges3__45__cpo5ssizeE,(_ZN41_INTERNAL_c1c7b0d9_4_k_cu_aff70a6e_1826526thrust24THRUST_300001_SM_1000_NS12placeholders2_8E - _ZN41_INTERNAL_c1c7b0d9_4_k_cu_aff70a6e_1826524cuda3std6ranges3__45__cpo5ssizeE)
_ZN41_INTERNAL_c1c7b0d9_4_k_cu_aff70a6e_1826524cuda3std6ranges3__45__cpo5ssizeE:
	.zero		1
	.type		_ZN41_INTERNAL_c1c7b0d9_4_k_cu_aff70a6e_1826526thrust24THRUST_300001_SM_1000_NS12placeholders2_8E,@object
	.size		_ZN41_INTERNAL_c1c7b0d9_4_k_cu_aff70a6e_1826526thrust24THRUST_300001_SM_1000_NS12placeholders2_8E,(_ZN41_INTERNAL_c1c7b0d9_4_k_cu_aff70a6e_1826524cuda3std3__45__cpo5crendE - _ZN41_INTERNAL_c1c7b0d9_4_k_cu_aff70a6e_1826526thrust24THRUST_300001_SM_1000_NS12placeholders2_8E)
_ZN41_INTERNAL_c1c7b0d9_4_k_cu_aff70a6e_1826526thrust24THRUST_300001_SM_1000_NS12placeholders2_8E:
	.zero		1
	.type		_ZN41_INTERNAL_c1c7b0d9_4_k_cu_aff70a6e_1826524cuda3std3__45__cpo5crendE,@object
	.size		_ZN41_INTERNAL_c1c7b0d9_4_k_cu_aff70a6e_1826524cuda3std3__45__cpo5crendE,(_ZN41_INTERNAL_c1c7b0d9_4_k_cu_aff70a6e_1826524cuda3std6ranges3__45__cpo4prevE - _ZN41_INTERNAL_c1c7b0d9_4_k_cu_aff70a6e_1826524cuda3std3__45__cpo5crendE)
_ZN41_INTERNAL_c1c7b0d9_4_k_cu_aff70a6e_1826524cuda3std3__45__cpo5crendE:
	.zero		1
	.type		_ZN41_INTERNAL_c1c7b0d9_4_k_cu_aff70a6e_1826524cuda3std6ranges3__45__cpo4prevE,@object
	.size		_ZN41_INTERNAL_c1c7b0d9_4_k_cu_aff70a6e_1826524cuda3std6ranges3__45__cpo4prevE,(_ZN41_INTERNAL_c1c7b0d9_4_k_cu_aff70a6e_1826524cuda3std6ranges3__45__cpo9iter_moveE - _ZN41_INTERNAL_c1c7b0d9_4_k_cu_aff70a6e_1826524cuda3std6ranges3__45__cpo4prevE)
_ZN41_INTERNAL_c1c7b0d9_4_k_cu_aff70a6e_1826524cuda3std6ranges3__45__cpo4prevE:
	.zero		1
	.type		_ZN41_INTERNAL_c1c7b0d9_4_k_cu_aff70a6e_1826524cuda3std6ranges3__45__cpo9iter_moveE,@object
	.size		_ZN41_INTERNAL_c1c7b0d9_4_k_cu_aff70a6e_1826524cuda3std6ranges3__45__cpo9iter_moveE,(_ZN41_INTERNAL_c1c7b0d9_4_k_cu_aff70a6e_1826526thrust24THRUST_300001_SM_1000_NS6system6detail10sequential3seqE - _ZN41_INTERNAL_c1c7b0d9_4_k_cu_aff70a6e_1826524cuda3std6ranges3__45__cpo9iter_moveE)
_ZN41_INTERNAL_c1c7b0d9_4_k_cu_aff70a6e_1826524cuda3std6ranges3__45__cpo9iter_moveE:
	.zero		1
	.type		_ZN41_INTERNAL_c1c7b0d9_4_k_cu_aff70a6e_1826526thrust24THRUST_300001_SM_1000_NS6system6detail10sequential3seqE,@object
	.size		_ZN41_INTERNAL_c1c7b0d9_4_k_cu_aff70a6e_1826526thrust24THRUST_300001_SM_1000_NS6system6detail10sequential3seqE,(.L_31 - _ZN41_INTERNAL_c1c7b0d9_4_k_cu_aff70a6e_1826526thrust24THRUST_300001_SM_1000_NS6system6detail10sequential3seqE)
_ZN41_INTERNAL_c1c7b0d9_4_k_cu_aff70a6e_1826526thrust24THRUST_300001_SM_1000_NS6system6detail10sequential3seqE:
	.zero		1
.L_31:


//--------------------- .nv.constant0._ZN3cub18CUB_300001_SM_10006detail11EmptyKernelIvEEvv --------------------------
	.section	.nv.constant0._ZN3cub18CUB_300001_SM_10006detail11EmptyKernelIvEEvv,"a",@progbits
	.sectionflags	@""
	.align	4
.nv.constant0._ZN3cub18CUB_300001_SM_10006detail11EmptyKernelIvEEvv:
	.zero		896


//--------------------- SYMBOLS --------------------------

	.type		.nv.reservedSmem.offset0,@object
	.size		.nv.reservedSmem.offset0,0x4
